//
// Generated by NVIDIA NVVM Compiler
//
// Compiler Build ID: CL-36424714
// Cuda compilation tools, release 13.0, V13.0.88
// Based on NVVM 20.0.0
//

.version 9.0
.target sm_100
.address_size 64

	// .globl	_Z9reduceSumPfS_i
.extern .shared .align 16 .b8 sdata[];

.visible .entry _Z9reduceSumPfS_i(
	.param .u64 .ptr .align 1 _Z9reduceSumPfS_i_param_0,
	.param .u64 .ptr .align 1 _Z9reduceSumPfS_i_param_1,
	.param .u32 _Z9reduceSumPfS_i_param_2
)
{
	.reg .pred 	%p<7>;
	.reg .b32 	%r<17>;
	.reg .b32 	%f<11>;
	.reg .b64 	%rd<11>;

	ld.param.u64 	%rd3, [_Z9reduceSumPfS_i_param_0];
	ld.param.u64 	%rd2, [_Z9reduceSumPfS_i_param_1];
	ld.param.u32 	%r9, [_Z9reduceSumPfS_i_param_2];
	cvta.to.global.u64 	%rd1, %rd3;
	mov.u32 	%r1, %tid.x;
	mov.u32 	%r2, %ctaid.x;
	mov.u32 	%r16, %ntid.x;
	mul.lo.s32 	%r10, %r16, %r2;
	shl.b32 	%r11, %r10, 1;
	add.s32 	%r4, %r11, %r1;
	setp.ge.s32 	%p1, %r4, %r9;
	mov.f32 	%f10, 0f00000000;
	@%p1 bra 	$L__BB0_2;
	mul.wide.s32 	%rd4, %r4, 4;
	add.s64 	%rd5, %rd1, %rd4;
	ld.global.f32 	%f10, [%rd5];
$L__BB0_2:
	shl.b32 	%r12, %r1, 2;
	mov.u32 	%r13, sdata;
	add.s32 	%r5, %r13, %r12;
	st.shared.f32 	[%r5], %f10;
	add.s32 	%r6, %r4, %r16;
	setp.ge.u32 	%p2, %r6, %r9;
	@%p2 bra 	$L__BB0_4;
	mul.wide.u32 	%rd6, %r6, 4;
	add.s64 	%rd7, %rd1, %rd6;
	ld.global.f32 	%f4, [%rd7];
	add.f32 	%f5, %f4, %f10;
	st.shared.f32 	[%r5], %f5;
$L__BB0_4:
	bar.sync 	0;
	setp.lt.u32 	%p3, %r16, 2;
	@%p3 bra 	$L__BB0_8;
$L__BB0_5:
	shr.u32 	%r8, %r16, 1;
	setp.ge.u32 	%p4, %r1, %r8;
	@%p4 bra 	$L__BB0_7;
	shl.b32 	%r14, %r8, 2;
	add.s32 	%r15, %r5, %r14;
	ld.shared.f32 	%f6, [%r15];
	ld.shared.f32 	%f7, [%r5];
	add.f32 	%f8, %f6, %f7;
	st.shared.f32 	[%r5], %f8;
$L__BB0_7:
	bar.sync 	0;
	setp.gt.u32 	%p5, %r16, 3;
	mov.u32 	%r16, %r8;
	@%p5 bra 	$L__BB0_5;
$L__BB0_8:
	setp.ne.s32 	%p6, %r1, 0;
	@%p6 bra 	$L__BB0_10;
	ld.shared.f32 	%f9, [sdata];
	cvta.to.global.u64 	%rd8, %rd2;
	mul.wide.u32 	%rd9, %r2, 4;
	add.s64 	%rd10, %rd8, %rd9;
	st.global.f32 	[%rd10], %f9;
$L__BB0_10:
	ret;

}


// ===== COMPILED SASS (sm_100) =====

	.target	sm_100

	.elftype	@"ET_EXEC"


//--------------------- .note.nv.tkinfo           --------------------------
	.section	.note.nv.tkinfo,"",@"SHT_NOTE"
	.sectionflags	@"SHF_NOTE_NV_TKINFO"
	.tkinfo
        /*0018*/ 	.word	0x00000002
        /*0030*/ 	.string	""
        /*0030*/ 	.string	"ptxas"
        /*0030*/ 	.string	"Cuda compilation tools, release 13.0, V13.0.88"
        /*0030*/ 	.string	"Build cuda_13.0.r13.0/compiler.36424714_0"
        /*0030*/ 	.string	"-arch sm_100 -m 64 "



//--------------------- .note.nv.cuinfo           --------------------------
	.section	.note.nv.cuinfo,"",@"SHT_NOTE"
	.sectionflags	@"SHF_NOTE_NV_CUINFO"
        /*0018*/ 	.short	0x0002
        /*001a*/ 	.short	0x0064
        /*001c*/ 	.short	0x0082
	.zero		2


//--------------------- .nv.info                  --------------------------
	.section	.nv.info,"",@"SHT_CUDA_INFO"
	.align	4


	//----- nvinfo : EIATTR_REGCOUNT
	.align		4
        /*0000*/ 	.byte	0x04, 0x2f
        /*0002*/ 	.short	(.L_1 - .L_0)
	.align		4
.L_0:
        /*0004*/ 	.word	index@(_Z9reduceSumPfS_i)
        /*0008*/ 	.word	0x00000010


	//----- nvinfo : EIATTR_FRAME_SIZE
	.align		4
.L_1:
        /*000c*/ 	.byte	0x04, 0x11
        /*000e*/ 	.short	(.L_3 - .L_2)
	.align		4
.L_2:
        /*0010*/ 	.word	index@(_Z9reduceSumPfS_i)
        /*0014*/ 	.word	0x00000000


	//----- nvinfo : EIATTR_MIN_STACK_SIZE
	.align		4
.L_3:
        /*0018*/ 	.byte	0x04, 0x12
        /*001a*/ 	.short	(.L_5 - .L_4)
	.align		4
.L_4:
        /*001c*/ 	.word	index@(_Z9reduceSumPfS_i)
        /*0020*/ 	.word	0x00000000
.L_5:


//--------------------- .nv.compat                --------------------------
	.section	.nv.compat,"",@"SHT_CUDA_COMPAT_INFO"
	.align	4
        /*0000*/ 	.byte	0x02, 0x09, 0x00, 0x00, 0x02, 0x02, 0x01, 0x00, 0x02, 0x05, 0x05, 0x00, 0x03, 0x07, 0x01, 0x01
        /*0010*/ 	.byte	0x02, 0x03, 0x00, 0x00, 0x02, 0x06, 0x01, 0x00, 0x04, 0x0b, 0x08, 0x00, 0x09, 0x00, 0x00, 0x00
        /*0020*/ 	.byte	0x00, 0x00, 0x00, 0x00


//--------------------- .nv.info._Z9reduceSumPfS_i --------------------------
	.section	.nv.info._Z9reduceSumPfS_i,"",@"SHT_CUDA_INFO"
	.sectionflags	@""
	.align	4


	//----- nvinfo : EIATTR_CUDA_API_VERSION
	.align		4
        /*0000*/ 	.byte	0x04, 0x37
        /*0002*/ 	.short	(.L_7 - .L_6)
.L_6:
        /*0004*/ 	.word	0x00000082


	//----- nvinfo : EIATTR_KPARAM_INFO
	.align		4
.L_7:
        /*0008*/ 	.byte	0x04, 0x17
        /*000a*/ 	.short	(.L_9 - .L_8)
.L_8:
        /*000c*/ 	.word	0x00000000
        /*0010*/ 	.short	0x0002
        /*0012*/ 	.short	0x0010
        /*0014*/ 	.byte	0x00, 0xf0, 0x11, 0x00


	//----- nvinfo : EIATTR_KPARAM_INFO
	.align		4
.L_9:
        /*0018*/ 	.byte	0x04, 0x17
        /*001a*/ 	.short	(.L_11 - .L_10)
.L_10:
        /*001c*/ 	.word	0x00000000
        /*0020*/ 	.short	0x0001
        /*0022*/ 	.short	0x0008
        /*0024*/ 	.byte	0x00, 0xf5, 0x21, 0x00


	//----- nvinfo : EIATTR_KPARAM_INFO
	.align		4
.L_11:
        /*0028*/ 	.byte	0x04, 0x17
        /*002a*/ 	.short	(.L_13 - .L_12)
.L_12:
        /*002c*/ 	.word	0x00000000
        /*0030*/ 	.short	0x0000
        /*0032*/ 	.short	0x0000
        /*0034*/ 	.byte	0x00, 0xf5, 0x21, 0x00


	//----- nvinfo : EIATTR_SPARSE_MMA_MASK
	.align		4
.L_13:
        /*0038*/ 	.byte	0x03, 0x50
        /*003a*/ 	.short	0x0000


	//----- nvinfo : EIATTR_MAXREG_COUNT
	.align		4
        /*003c*/ 	.byte	0x03, 0x1b
        /*003e*/ 	.short	0x00ff


	//----- nvinfo : EIATTR_NUM_BARRIERS
	.align		4
        /*0040*/ 	.byte	0x02, 0x4c
        /*0042*/ 	.byte	0x01
	.zero		1


	//----- nvinfo : EIATTR_MERCURY_ISA_VERSION
	.align		4
        /*0044*/ 	.byte	0x03, 0x5f
        /*0046*/ 	.short	0x0101


	//----- nvinfo : EIATTR_VRC_CTA_INIT_COUNT
	.align		4
        /*0048*/ 	.byte	0x02, 0x4a
	.zero		1
	.zero		1


	//----- nvinfo : EIATTR_EXIT_INSTR_OFFSETS
	.align		4
        /*004c*/ 	.byte	0x04, 0x1c
        /*004e*/ 	.short	(.L_15 - .L_14)


	//   ....[0]....
.L_14:
        /*0050*/ 	.word	0x00000290


	//   ....[1]....
        /*0054*/ 	.word	0x00000310


	//----- nvinfo : EIATTR_CBANK_PARAM_SIZE
	.align		4
.L_15:
        /*0058*/ 	.byte	0x03, 0x19
        /*005a*/ 	.short	0x0014


	//----- nvinfo : EIATTR_PARAM_CBANK
	.align		4
        /*005c*/ 	.byte	0x04, 0x0a
        /*005e*/ 	.short	(.L_17 - .L_16)
	.align		4
.L_16:
        /*0060*/ 	.word	index@(.nv.constant0._Z9reduceSumPfS_i)
        /*0064*/ 	.short	0x0380
        /*0066*/ 	.short	0x0014


	//----- nvinfo : EIATTR_SW_WAR
	.align		4
.L_17:
        /*0068*/ 	.byte	0x04, 0x36
        /*006a*/ 	.short	(.L_19 - .L_18)
.L_18:
        /*006c*/ 	.word	0x00000008
.L_19:


//--------------------- .nv.callgraph             --------------------------
	.section	.nv.callgraph,"",@"SHT_CUDA_CALLGRAPH"
	.align	4
	.sectionentsize	8
	.align		4
        /*0000*/ 	.word	0x00000000
	.align		4
        /*0004*/ 	.word	0xffffffff
	.align		4
        /*0008*/ 	.word	0x00000000
	.align		4
        /*000c*/ 	.word	0xfffffffe
	.align		4
        /*0010*/ 	.word	0x00000000
	.align		4
        /*0014*/ 	.word	0xfffffffd
	.align		4
        /*0018*/ 	.word	0x00000000
	.align		4
        /*001c*/ 	.word	0xfffffffc


//--------------------- .text._Z9reduceSumPfS_i   --------------------------
	.section	.text._Z9reduceSumPfS_i,"ax",@progbits
	.align	128
        .global         _Z9reduceSumPfS_i
        .type           _Z9reduceSumPfS_i,@function
        .size           _Z9reduceSumPfS_i,(.L_x_3 - _Z9reduceSumPfS_i)
        .other          _Z9reduceSumPfS_i,@"STO_CUDA_ENTRY STV_DEFAULT"
_Z9reduceSumPfS_i:
.text._Z9reduceSumPfS_i:
[----:B------:R-:W-:Y:S01]  /*0000*/  LDC R1, c[0x0][0x37c] ;  /* 0x0000df00ff017b82 */ /* 0x000fe20000000800 */
[----:B------:R-:W0:Y:S01]  /*0010*/  S2R R11, SR_CTAID.X ;  /* 0x00000000000b7919 */ /* 0x000e220000002500 */
[----:B------:R-:W0:Y:S01]  /*0020*/  LDCU UR4, c[0x0][0x360] ;  /* 0x00006c00ff0477ac */ /* 0x000e220008000800 */
[----:B------:R-:W-:Y:S01]  /*0030*/  HFMA2 R6, -RZ, RZ, 0, 0 ;  /* 0x00000000ff067431 */ /* 0x000fe200000001ff */
[----:B------:R-:W1:Y:S01]  /*0040*/  S2R R9, SR_TID.X ;  /* 0x0000000000097919 */ /* 0x000e620000002100 */
[----:B------:R-:W2:Y:S01]  /*0050*/  LDCU UR5, c[0x0][0x390] ;  /* 0x00007200ff0577ac */ /* 0x000ea20008000800 */
[----:B------:R-:W3:Y:S01]  /*0060*/  LDCU.64 UR6, c[0x0][0x358] ;  /* 0x00006b00ff0677ac */ /* 0x000ee20008000a00 */
[----:B0-----:R-:W-:-:S04]  /*0070*/  IMAD R0, R11, UR4, RZ ;  /* 0x000000040b007c24 */ /* 0x001fc8000f8e02ff */
[----:B-1----:R-:W-:Y:S01]  /*0080*/  IMAD R7, R0, 0x2, R9 ;  /* 0x0000000200077824 */ /* 0x002fe200078e0209 */
[----:B------:R-:W-:-:S04]  /*0090*/  MOV R0, UR4 ;  /* 0x0000000400007c02 */ /* 0x000fc80008000f00 */
[C---:B--2---:R-:W-:Y:S01]  /*00a0*/  ISETP.GE.AND P0, PT, R7.reuse, UR5, PT ;  /* 0x0000000507007c0c */ /* 0x044fe2000bf06270 */
[----:B------:R-:W-:-:S05]  /*00b0*/  IMAD.IADD R13, R7, 0x1, R0 ;  /* 0x00000001070d7824 */ /* 0x000fca00078e0200 */
[----:B------:R-:W-:-:S07]  /*00c0*/  ISETP.GE.U32.AND P1, PT, R13, UR5, PT ;  /* 0x000000050d007c0c */ /* 0x000fce000bf26070 */
[----:B------:R-:W0:Y:S08]  /*00d0*/  @!P0 LDC.64 R2, c[0x0][0x380] ;  /* 0x0000e000ff028b82 */ /* 0x000e300000000a00 */
[----:B------:R-:W1:Y:S01]  /*00e0*/  @!P1 LDC.64 R4, c[0x0][0x380] ;  /* 0x0000e000ff049b82 */ /* 0x000e620000000a00 */
[----:B0-----:R-:W-:-:S05]  /*00f0*/  @!P0 IMAD.WIDE R2, R7, 0x4, R2 ;  /* 0x0000000407028825 */ /* 0x001fca00078e0202 */
[----:B---3--:R-:W2:Y:S01]  /*0100*/  @!P0 LDG.E R6, desc[UR6][R2.64] ;  /* 0x0000000602068981 */ /* 0x008ea2000c1e1900 */
[----:B-1----:R-:W-:-:S06]  /*0110*/  @!P1 IMAD.WIDE.U32 R4, R13, 0x4, R4 ;  /* 0x000000040d049825 */ /* 0x002fcc00078e0004 */
[----:B------:R-:W3:Y:S01]  /*0120*/  @!P1 LDG.E R5, desc[UR6][R4.64] ;  /* 0x0000000604059981 */ /* 0x000ee2000c1e1900 */
[----:B------:R-:W0:Y:S01]  /*0130*/  S2UR UR5, SR_CgaCtaId ;  /* 0x00000000000579c3 */ /* 0x000e220000008800 */
[----:B------:R-:W-:Y:S01]  /*0140*/  UMOV UR4, 0x400 ;  /* 0x0000040000047882 */ /* 0x000fe20000000000 */
[----:B------:R-:W-:Y:S01]  /*0150*/  ISETP.GE.U32.AND P0, PT, R0, 0x2, PT ;  /* 0x000000020000780c */ /* 0x000fe20003f06070 */
[----:B0-----:R-:W-:Y:S01]  /*0160*/  ULEA UR4, UR5, UR4, 0x18 ;  /* 0x0000000405047291 */ /* 0x001fe2000f8ec0ff */
[--C-:B--2---:R-:W-:Y:S02]  /*0170*/  IMAD.MOV.U32 R7, RZ, RZ, R6.reuse ;  /* 0x000000ffff077224 */ /* 0x104fe400078e0006 */
[----:B---3--:R-:W-:-:S03]  /*0180*/  @!P1 FADD R7, R5, R6 ;  /* 0x0000000605079221 */ /* 0x008fc60000000000 */
[C---:B------:R-:W-:Y:S02]  /*0190*/  LEA R6, R9.reuse, UR4, 0x2 ;  /* 0x0000000409067c11 */ /* 0x040fe4000f8e10ff */
[----:B------:R-:W-:-:S03]  /*01a0*/  ISETP.NE.AND P1, PT, R9, RZ, PT ;  /* 0x000000ff0900720c */ /* 0x000fc60003f25270 */
[----:B------:R0:W-:Y:S01]  /*01b0*/  STS [R6], R7 ;  /* 0x0000000706007388 */ /* 0x0001e20000000800 */
[----:B------:R-:W-:Y:S06]  /*01c0*/  BAR.SYNC.DEFER_BLOCKING 0x0 ;  /* 0x0000000000007b1d */ /* 0x000fec0000010000 */
[----:B------:R-:W-:Y:S05]  /*01d0*/  @!P0 BRA `(.L_x_0) ;  /* 0x00000000002c8947 */ /* 0x000fea0003800000 */
.L_x_1:
[----:B------:R-:W-:-:S04]  /*01e0*/  SHF.R.U32.HI R4, RZ, 0x1, R0 ;  /* 0x00000001ff047819 */ /* 0x000fc80000011600 */
[----:B------:R-:W-:-:S13]  /*01f0*/  ISETP.GE.U32.AND P0, PT, R9, R4, PT ;  /* 0x000000040900720c */ /* 0x000fda0003f06070 */
[----:B------:R-:W-:Y:S01]  /*0200*/  @!P0 LEA R2, R4, R6, 0x2 ;  /* 0x0000000604028211 */ /* 0x000fe200078e10ff */
[----:B------:R-:W-:Y:S05]  /*0210*/  @!P0 LDS R3, [R6] ;  /* 0x0000000006038984 */ /* 0x000fea0000000800 */
[----:B------:R-:W1:Y:S02]  /*0220*/  @!P0 LDS R2, [R2] ;  /* 0x0000000002028984 */ /* 0x000e640000000800 */
[----:B-1----:R-:W-:-:S05]  /*0230*/  @!P0 FADD R3, R2, R3 ;  /* 0x0000000302038221 */ /* 0x002fca0000000000 */
[----:B------:R1:W-:Y:S01]  /*0240*/  @!P0 STS [R6], R3 ;  /* 0x0000000306008388 */ /* 0x0003e20000000800 */
[----:B------:R-:W-:Y:S01]  /*0250*/  BAR.SYNC.DEFER_BLOCKING 0x0 ;  /* 0x0000000000007b1d */ /* 0x000fe20000010000 */
[----:B------:R-:W-:Y:S01]  /*0260*/  ISETP.GT.U32.AND P0, PT, R0, 0x3, PT ;  /* 0x000000030000780c */ /* 0x000fe20003f04070 */
[----:B------:R-:W-:-:S12]  /*0270*/  IMAD.MOV.U32 R0, RZ, RZ, R4 ;  /* 0x000000ffff007224 */ /* 0x000fd800078e0004 */
[----:B-1----:R-:W-:Y:S05]  /*0280*/  @P0 BRA `(.L_x_1) ;  /* 0xfffffffc00d40947 */ /* 0x002fea000383ffff */
.L_x_0:
[----:B------:R-:W-:Y:S05]  /*0290*/  @P1 EXIT ;  /* 0x000000000000194d */ /* 0x000fea0003800000 */
[----:B------:R-:W1:Y:S01]  /*02a0*/  S2UR UR5, SR_CgaCtaId ;  /* 0x00000000000579c3 */ /* 0x000e620000008800 */
[----:B------:R-:W-:-:S07]  /*02b0*/  UMOV UR4, 0x400 ;  /* 0x0000040000047882 */ /* 0x000fce0000000000 */
[----:B------:R-:W2:Y:S01]  /*02c0*/  LDC.64 R2, c[0x0][0x388] ;  /* 0x0000e200ff027b82 */ /* 0x000ea20000000a00 */
[----:B-1----:R-:W-:Y:S01]  /*02d0*/  ULEA UR4, UR5, UR4, 0x18 ;  /* 0x0000000405047291 */ /* 0x002fe2000f8ec0ff */
[----:B--2---:R-:W-:-:S08]  /*02e0*/  IMAD.WIDE.U32 R2, R11, 0x4, R2 ;  /* 0x000000040b027825 */ /* 0x004fd000078e0002 */
[----:B------:R-:W1:Y:S04]  /*02f0*/  LDS R5, [UR4] ;  /* 0x00000004ff057984 */ /* 0x000e680008000800 */
[----:B-1----:R-:W-:Y:S01]  /*0300*/  STG.E desc[UR6][R2.64], R5 ;  /* 0x0000000502007986 */ /* 0x002fe2000c101906 */
[----:B------:R-:W-:Y:S05]  /*0310*/  EXIT ;  /* 0x000000000000794d */ /* 0x000fea0003800000 */
.L_x_2:
[----:B------:R-:W-:-:S00]  /*0320*/  BRA `(.L_x_2) ;  /* 0xfffffffc00fc7947 */ /* 0x000fc0000383ffff */
[----:B------:R-:W-:-:S00]  /*0330*/  NOP ;  /* 0x0000000000007918 */ /* 0x000fc00000000000 */
        /* <DEDUP_REMOVED lines=12> */
.L_x_3:


//--------------------- .nv.shared._Z9reduceSumPfS_i --------------------------
	.section	.nv.shared._Z9reduceSumPfS_i,"aw",@nobits
	.sectionflags	@""
	.align	16
	.zero		1024


//--------------------- .nv.shared.reserved.0     --------------------------
	.section	.nv.shared.reserved.0,"aw",@nobits
	.weak		__nv_reservedSMEM_offset_0_alias
	.size		__nv_reservedSMEM_offset_0_alias, 0, 64
	.other		__nv_reservedSMEM_offset_0_alias,@"STO_CUDA_RESERVED_SHARED STV_DEFAULT"
__nv_reservedSMEM_offset_0_alias:
	.zero		0
	.zero		64


//--------------------- .nv.constant0._Z9reduceSumPfS_i --------------------------
	.section	.nv.constant0._Z9reduceSumPfS_i,"a",@progbits
	.sectionflags	@""
	.align	4
.nv.constant0._Z9reduceSumPfS_i:
	.zero		916


//--------------------- SYMBOLS --------------------------

	.type		.nv.reservedSmem.offset0,@object
	.size		.nv.reservedSmem.offset0,0x4
	.type		.nv.reservedSmem.cap,@object
	.size		.nv.reservedSmem.cap,0x4
